//
// Generated by NVIDIA NVVM Compiler
//
// Compiler Build ID: CL-36424714
// Cuda compilation tools, release 13.0, V13.0.88
// Based on NVVM 20.0.0
//

.version 9.0
.target sm_100
.address_size 64

	// .globl	_Z5hellov
.extern .func  (.param .b32 func_retval0) vprintf
(
	.param .b64 vprintf_param_0,
	.param .b64 vprintf_param_1
)
;
// _ZZ5hellovE5array has been demoted
.global .align 1 .b8 $str[39] = {72, 101, 108, 108, 111, 32, 119, 111, 114, 108, 100, 33, 32, 73, 39, 109, 32, 97, 32, 116, 104, 114, 101, 97, 100, 32, 105, 110, 32, 98, 108, 111, 99, 107, 32, 37, 100, 10};

.visible .entry _Z5hellov()
{
	.local .align 8 .b8 	__local_depot0[8];
	.reg .b64 	%SP;
	.reg .b64 	%SPL;
	.reg .pred 	%p<2>;
	.reg .b32 	%r<10>;
	.reg .b64 	%rd<5>;
	// demoted variable
	.shared .align 4 .b8 _ZZ5hellovE5array[16];
	mov.u64 	%SPL, __local_depot0;
	cvta.local.u64 	%SP, %SPL;
	add.u64 	%rd1, %SP, 0;
	add.u64 	%rd2, %SPL, 0;
	mov.u32 	%r2, %tid.x;
	shl.b32 	%r3, %r2, 2;
	mov.u32 	%r4, _ZZ5hellovE5array;
	add.s32 	%r1, %r4, %r3;
	st.shared.u32 	[%r1], %r2;
	st.local.u32 	[%rd2], %r2;
	mov.u64 	%rd3, $str;
	cvta.global.u64 	%rd4, %rd3;
	{ // callseq 0, 0
	.param .b64 param0;
	st.param.b64 	[param0], %rd4;
	.param .b64 param1;
	st.param.b64 	[param1], %rd1;
	.param .b32 retval0;
	call.uni (retval0), 
	vprintf, 
	(
	param0, 
	param1
	);
	ld.param.b32 	%r5, [retval0];
	} // callseq 0
	bar.sync 	0;
	st.local.u32 	[%rd2], %r2;
	{ // callseq 1, 0
	.param .b64 param0;
	st.param.b64 	[param0], %rd4;
	.param .b64 param1;
	st.param.b64 	[param1], %rd1;
	.param .b32 retval0;
	call.uni (retval0), 
	vprintf, 
	(
	param0, 
	param1
	);
	ld.param.b32 	%r7, [retval0];
	} // callseq 1
	setp.gt.u32 	%p1, %r2, 2;
	@%p1 bra 	$L__BB0_2;
	ld.shared.u32 	%r9, [%r1+4];
	bar.sync 	0;
	st.shared.u32 	[%r1], %r9;
	bar.sync 	0;
$L__BB0_2:
	ret;

}


// ===== COMPILED SASS (sm_100) =====

	.target	sm_100

	.elftype	@"ET_EXEC"


//--------------------- .note.nv.tkinfo           --------------------------
	.section	.note.nv.tkinfo,"",@"SHT_NOTE"
	.sectionflags	@"SHF_NOTE_NV_TKINFO"
	.tkinfo
        /*0018*/ 	.word	0x00000002
        /*0030*/ 	.string	""
        /*0030*/ 	.string	"ptxas"
        /*0030*/ 	.string	"Cuda compilation tools, release 13.0, V13.0.88"
        /*0030*/ 	.string	"Build cuda_13.0.r13.0/compiler.36424714_0"
        /*0030*/ 	.string	"-arch sm_100 -m 64 "



//--------------------- .note.nv.cuinfo           --------------------------
	.section	.note.nv.cuinfo,"",@"SHT_NOTE"
	.sectionflags	@"SHF_NOTE_NV_CUINFO"
        /*0018*/ 	.short	0x0002
        /*001a*/ 	.short	0x0064
        /*001c*/ 	.short	0x0082
	.zero		2


//--------------------- .nv.info                  --------------------------
	.section	.nv.info,"",@"SHT_CUDA_INFO"
	.align	4


	//----- nvinfo : EIATTR_REGCOUNT
	.align		4
        /*0000*/ 	.byte	0x04, 0x2f
        /*0002*/ 	.short	(.L_2 - .L_1)
	.align		4
.L_1:
        /*0004*/ 	.word	index@(_Z5hellov)
        /*0008*/ 	.word	0x00000018


	//----- nvinfo : EIATTR_FRAME_SIZE
	.align		4
.L_2:
        /*000c*/ 	.byte	0x04, 0x11
        /*000e*/ 	.short	(.L_4 - .L_3)
	.align		4
.L_3:
        /*0010*/ 	.word	index@(_Z5hellov)
        /*0014*/ 	.word	0x00000008


	//----- nvinfo : EIATTR_MIN_STACK_SIZE
	.align		4
.L_4:
        /*0018*/ 	.byte	0x04, 0x12
        /*001a*/ 	.short	(.L_6 - .L_5)
	.align		4
.L_5:
        /*001c*/ 	.word	index@(_Z5hellov)
        /*0020*/ 	.word	0x00000008
.L_6:


//--------------------- .nv.compat                --------------------------
	.section	.nv.compat,"",@"SHT_CUDA_COMPAT_INFO"
	.align	4
        /*0000*/ 	.byte	0x02, 0x09, 0x00, 0x00, 0x02, 0x02, 0x01, 0x00, 0x02, 0x05, 0x05, 0x00, 0x03, 0x07, 0x01, 0x01
        /*0010*/ 	.byte	0x02, 0x03, 0x00, 0x00, 0x02, 0x06, 0x01, 0x00, 0x04, 0x0b, 0x08, 0x00, 0x09, 0x00, 0x00, 0x00
        /*0020*/ 	.byte	0x00, 0x00, 0x00, 0x00


//--------------------- .nv.info._Z5hellov        --------------------------
	.section	.nv.info._Z5hellov,"",@"SHT_CUDA_INFO"
	.sectionflags	@""
	.align	4


	//----- nvinfo : EIATTR_CUDA_API_VERSION
	.align		4
        /*0000*/ 	.byte	0x04, 0x37
        /*0002*/ 	.short	(.L_8 - .L_7)
.L_7:
        /*0004*/ 	.word	0x00000082


	//----- nvinfo : EIATTR_SPARSE_MMA_MASK
	.align		4
.L_8:
        /*0008*/ 	.byte	0x03, 0x50
        /*000a*/ 	.short	0x0000


	//----- nvinfo : EIATTR_MAXREG_COUNT
	.align		4
        /*000c*/ 	.byte	0x03, 0x1b
        /*000e*/ 	.short	0x00ff


	//----- nvinfo : EIATTR_NUM_BARRIERS
	.align		4
        /*0010*/ 	.byte	0x02, 0x4c
        /*0012*/ 	.byte	0x01
	.zero		1


	//----- nvinfo : EIATTR_EXTERNS
	.align		4
        /*0014*/ 	.byte	0x04, 0x0f
        /*0016*/ 	.short	(.L_10 - .L_9)


	//   ....[0]....
	.align		4
.L_9:
        /*0018*/ 	.word	index@(vprintf)


	//----- nvinfo : EIATTR_MERCURY_ISA_VERSION
	.align		4
.L_10:
        /*001c*/ 	.byte	0x03, 0x5f
        /*001e*/ 	.short	0x0101


	//----- nvinfo : EIATTR_VRC_CTA_INIT_COUNT
	.align		4
        /*0020*/ 	.byte	0x02, 0x4a
	.zero		1
	.zero		1


	//----- nvinfo : EIATTR_SYSCALL_OFFSETS
	.align		4
        /*0024*/ 	.byte	0x04, 0x46
        /*0026*/ 	.short	(.L_12 - .L_11)


	//   ....[0]....
.L_11:
        /*0028*/ 	.word	0x00000150


	//   ....[1]....
        /*002c*/ 	.word	0x00000200


	//----- nvinfo : EIATTR_EXIT_INSTR_OFFSETS
	.align		4
.L_12:
        /*0030*/ 	.byte	0x04, 0x1c
        /*0032*/ 	.short	(.L_14 - .L_13)


	//   ....[0]....
.L_13:
        /*0034*/ 	.word	0x00000220


	//   ....[1]....
        /*0038*/ 	.word	0x00000280


	//----- nvinfo : EIATTR_CRS_STACK_SIZE
	.align		4
.L_14:
        /*003c*/ 	.byte	0x04, 0x1e
        /*003e*/ 	.short	(.L_16 - .L_15)
.L_15:
        /*0040*/ 	.word	0x00000000


	//----- nvinfo : EIATTR_SW_WAR
	.align		4
.L_16:
        /*0044*/ 	.byte	0x04, 0x36
        /*0046*/ 	.short	(.L_18 - .L_17)
.L_17:
        /*0048*/ 	.word	0x00000008
.L_18:


//--------------------- .nv.callgraph             --------------------------
	.section	.nv.callgraph,"",@"SHT_CUDA_CALLGRAPH"
	.align	4
	.sectionentsize	8
	.align		4
        /*0000*/ 	.word	0x00000000
	.align		4
        /*0004*/ 	.word	0xffffffff
	.align		4
        /*0008*/ 	.word	index@(_Z5hellov)
	.align		4
        /*000c*/ 	.word	index@(vprintf)
	.align		4
        /*0010*/ 	.word	0x00000000
	.align		4
        /*0014*/ 	.word	0xfffffffe
	.align		4
        /*0018*/ 	.word	0x00000000
	.align		4
        /*001c*/ 	.word	0xfffffffd
	.align		4
        /*0020*/ 	.word	0x00000000
	.align		4
        /*0024*/ 	.word	0xfffffffc


//--------------------- .nv.constant4             --------------------------
	.section	.nv.constant4,"a",@progbits
	.align	8
	.align		8
.nv.constant4:
        /*0000*/ 	.dword	vprintf
	.align		8
        /*0008*/ 	.dword	$str


//--------------------- .text._Z5hellov           --------------------------
	.section	.text._Z5hellov,"ax",@progbits
	.align	128
        .global         _Z5hellov
        .type           _Z5hellov,@function
        .size           _Z5hellov,(.L_x_3 - _Z5hellov)
        .other          _Z5hellov,@"STO_CUDA_ENTRY STV_DEFAULT"
_Z5hellov:
.text._Z5hellov:
[----:B------:R-:W0:Y:S01]  /*0000*/  LDC R1, c[0x0][0x37c] ;  /* 0x0000df00ff017b82 */ /* 0x000e220000000800 */
[----:B------:R-:W1:Y:S07]  /*0010*/  S2R R18, SR_TID.X ;  /* 0x0000000000127919 */ /* 0x000e6e0000002100 */
[----:B------:R-:W2:Y:S01]  /*0020*/  S2UR UR5, SR_CgaCtaId ;  /* 0x00000000000579c3 */ /* 0x000ea20000008800 */
[----:B------:R-:W-:Y:S01]  /*0030*/  UMOV UR4, 0x400 ;  /* 0x0000040000047882 */ /* 0x000fe20000000000 */
[----:B------:R-:W3:Y:S01]  /*0040*/  LDCU UR6, c[0x0][0x2f8] ;  /* 0x00005f00ff0677ac */ /* 0x000ee20008000800 */
[----:B0-----:R-:W-:Y:S01]  /*0050*/  VIADD R1, R1, 0xfffffff8 ;  /* 0xfffffff801017836 */ /* 0x001fe20000000000 */
[----:B------:R-:W-:Y:S01]  /*0060*/  MOV R16, 0x0 ;  /* 0x0000000000107802 */ /* 0x000fe20000000f00 */
[----:B------:R-:W0:Y:S03]  /*0070*/  LDCU.64 UR8, c[0x4][0x8] ;  /* 0x01000100ff0877ac */ /* 0x000e260008000a00 */
[----:B------:R4:W5:Y:S01]  /*0080*/  LDC.64 R8, c[0x4][R16] ;  /* 0x0100000010087b82 */ /* 0x0009620000000a00 */
[----:B---3--:R-:W-:Y:S01]  /*0090*/  IADD3 R17, P0, PT, R1, UR6, RZ ;  /* 0x0000000601117c10 */ /* 0x008fe2000ff1e0ff */
[----:B--2---:R-:W-:Y:S01]  /*00a0*/  ULEA UR4, UR5, UR4, 0x18 ;  /* 0x0000000405047291 */ /* 0x004fe2000f8ec0ff */
[----:B0-----:R-:W-:Y:S01]  /*00b0*/  IMAD.U32 R4, RZ, RZ, UR8 ;  /* 0x00000008ff047e24 */ /* 0x001fe2000f8e00ff */
[----:B------:R-:W0:Y:S01]  /*00c0*/  LDCU UR5, c[0x0][0x2fc] ;  /* 0x00005f80ff0577ac */ /* 0x000e220008000800 */
[----:B------:R-:W-:Y:S01]  /*00d0*/  MOV R5, UR9 ;  /* 0x0000000900057c02 */ /* 0x000fe20008000f00 */
[----:B------:R-:W-:-:S02]  /*00e0*/  IMAD.MOV.U32 R6, RZ, RZ, R17 ;  /* 0x000000ffff067224 */ /* 0x000fc400078e0011 */
[----:B-1----:R-:W-:Y:S01]  /*00f0*/  LEA R2, R18, UR4, 0x2 ;  /* 0x0000000412027c11 */ /* 0x002fe2000f8e10ff */
[----:B------:R4:W-:Y:S04]  /*0100*/  STL [R1], R18 ;  /* 0x0000001201007387 */ /* 0x0009e80000100800 */
[----:B------:R4:W-:Y:S01]  /*0110*/  STS [R2], R18 ;  /* 0x0000001202007388 */ /* 0x0009e20000000800 */
[----:B0-----:R-:W-:-:S04]  /*0120*/  IMAD.X R19, RZ, RZ, UR5, P0 ;  /* 0x00000005ff137e24 */ /* 0x001fc800080e06ff */
[----:B----4-:R-:W-:-:S07]  /*0130*/  IMAD.MOV.U32 R7, RZ, RZ, R19 ;  /* 0x000000ffff077224 */ /* 0x010fce00078e0013 */
[----:B------:R-:W-:-:S07]  /*0140*/  LEPC R20, `(.L_x_0) ;  /* 0x000000001014794e */ /* 0x000fce0000000000 */
[----:B-----5:R-:W-:Y:S05]  /*0150*/  CALL.ABS.NOINC R8 ;  /* 0x0000000008007343 */ /* 0x020fea0003c00000 */
.L_x_0:
[----:B------:R-:W-:Y:S05]  /*0160*/  WARPSYNC.ALL ;  /* 0x0000000000007948 */ /* 0x000fea0003800000 */
[----:B------:R0:W-:Y:S01]  /*0170*/  STL [R1], R18 ;  /* 0x0000001201007387 */ /* 0x0001e20000100800 */
[----:B------:R0:W1:Y:S01]  /*0180*/  LDC.64 R8, c[0x4][R16] ;  /* 0x0100000010087b82 */ /* 0x0000620000000a00 */
[----:B------:R-:W2:Y:S01]  /*0190*/  LDCU.64 UR4, c[0x4][0x8] ;  /* 0x01000100ff0477ac */ /* 0x000ea20008000a00 */
[----:B------:R-:W-:Y:S01]  /*01a0*/  IMAD.MOV.U32 R6, RZ, RZ, R17 ;  /* 0x000000ffff067224 */ /* 0x000fe200078e0011 */
[----:B------:R-:W-:Y:S02]  /*01b0*/  MOV R7, R19 ;  /* 0x0000001300077202 */ /* 0x000fe40000000f00 */
[----:B--2---:R-:W-:Y:S01]  /*01c0*/  MOV R4, UR4 ;  /* 0x0000000400047c02 */ /* 0x004fe20008000f00 */
[----:B------:R-:W-:-:S02]  /*01d0*/  IMAD.U32 R5, RZ, RZ, UR5 ;  /* 0x00000005ff057e24 */ /* 0x000fc4000f8e00ff */
[----:B0-----:R-:W-:Y:S06]  /*01e0*/  BAR.SYNC.DEFER_BLOCKING 0x0 ;  /* 0x0000000000007b1d */ /* 0x001fec0000010000 */
[----:B------:R-:W-:-:S07]  /*01f0*/  LEPC R20, `(.L_x_1) ;  /* 0x000000001014794e */ /* 0x000fce0000000000 */
[----:B-1----:R-:W-:Y:S05]  /*0200*/  CALL.ABS.NOINC R8 ;  /* 0x0000000008007343 */ /* 0x002fea0003c00000 */
.L_x_1:
[----:B------:R-:W-:-:S13]  /*0210*/  ISETP.GT.U32.AND P0, PT, R18, 0x2, PT ;  /* 0x000000021200780c */ /* 0x000fda0003f04070 */
[----:B------:R-:W-:Y:S05]  /*0220*/  @P0 EXIT ;  /* 0x000000000000094d */ /* 0x000fea0003800000 */
[----:B------:R-:W0:Y:S01]  /*0230*/  LDS R3, [R2+0x4] ;  /* 0x0000040002037984 */ /* 0x000e220000000800 */
[----:B------:R-:W-:Y:S05]  /*0240*/  WARPSYNC.ALL ;  /* 0x0000000000007948 */ /* 0x000fea0003800000 */
[----:B------:R-:W-:Y:S06]  /*0250*/  BAR.SYNC.DEFER_BLOCKING 0x0 ;  /* 0x0000000000007b1d */ /* 0x000fec0000010000 */
[----:B0-----:R-:W-:Y:S02]  /*0260*/  STS [R2], R3 ;  /* 0x0000000302007388 */ /* 0x001fe40000000800 */
[----:B------:R-:W-:Y:S06]  /*0270*/  BAR.SYNC.DEFER_BLOCKING 0x0 ;  /* 0x0000000000007b1d */ /* 0x000fec0000010000 */
[----:B------:R-:W-:Y:S05]  /*0280*/  EXIT ;  /* 0x000000000000794d */ /* 0x000fea0003800000 */
.L_x_2:
[----:B------:R-:W-:-:S00]  /*0290*/  BRA `(.L_x_2) ;  /* 0xfffffffc00fc7947 */ /* 0x000fc0000383ffff */
[----:B------:R-:W-:-:S00]  /*02a0*/  NOP ;  /* 0x0000000000007918 */ /* 0x000fc00000000000 */
        /* <DEDUP_REMOVED lines=13> */
.L_x_3:


//--------------------- .nv.global.init           --------------------------
	.section	.nv.global.init,"aw",@progbits
.nv.global.init:
	.type		$str,@object
	.size		$str,(.L_0 - $str)
$str:
        /*0000*/ 	.byte	0x48, 0x65, 0x6c, 0x6c, 0x6f, 0x20, 0x77, 0x6f, 0x72, 0x6c, 0x64, 0x21, 0x20, 0x49, 0x27, 0x6d
        /*0010*/ 	.byte	0x20, 0x61, 0x20, 0x74, 0x68, 0x72, 0x65, 0x61, 0x64, 0x20, 0x69, 0x6e, 0x20, 0x62, 0x6c, 0x6f
        /*0020*/ 	.byte	0x63, 0x6b, 0x20, 0x25, 0x64, 0x0a, 0x00
.L_0:


//--------------------- .nv.shared._Z5hellov      --------------------------
	.section	.nv.shared._Z5hellov,"aw",@nobits
	.sectionflags	@""
	.align	4
.nv.shared._Z5hellov:
	.zero		1040


//--------------------- .nv.shared.reserved.0     --------------------------
	.section	.nv.shared.reserved.0,"aw",@nobits
	.weak		__nv_reservedSMEM_offset_0_alias
	.size		__nv_reservedSMEM_offset_0_alias, 0, 64
	.other		__nv_reservedSMEM_offset_0_alias,@"STO_CUDA_RESERVED_SHARED STV_DEFAULT"
__nv_reservedSMEM_offset_0_alias:
	.zero		0
	.zero		64


//--------------------- .nv.constant0._Z5hellov   --------------------------
	.section	.nv.constant0._Z5hellov,"a",@progbits
	.sectionflags	@""
	.align	4
.nv.constant0._Z5hellov:
	.zero		896


//--------------------- SYMBOLS --------------------------

	.type		.nv.reservedSmem.offset0,@object
	.size		.nv.reservedSmem.offset0,0x4
	.type		.nv.reservedSmem.cap,@object
	.size		.nv.reservedSmem.cap,0x4
	.type		vprintf,@function
